//
// Generated by NVIDIA NVVM Compiler
//
// Compiler Build ID: CL-36424714
// Cuda compilation tools, release 13.0, V13.0.88
// Based on NVVM 20.0.0
//

.version 9.0
.target sm_100
.address_size 64

	// .globl	_Z19sumMatrixRowsKerneliPdS_

.visible .entry _Z19sumMatrixRowsKerneliPdS_(
	.param .u32 _Z19sumMatrixRowsKerneliPdS__param_0,
	.param .u64 .ptr .align 1 _Z19sumMatrixRowsKerneliPdS__param_1,
	.param .u64 .ptr .align 1 _Z19sumMatrixRowsKerneliPdS__param_2
)
{
	.reg .pred 	%p<10>;
	.reg .b32 	%r<34>;
	.reg .b64 	%rd<16>;
	.reg .b64 	%fd<83>;

	ld.param.u32 	%r23, [_Z19sumMatrixRowsKerneliPdS__param_0];
	ld.param.u64 	%rd4, [_Z19sumMatrixRowsKerneliPdS__param_1];
	ld.param.u64 	%rd3, [_Z19sumMatrixRowsKerneliPdS__param_2];
	cvta.to.global.u64 	%rd1, %rd4;
	mov.u32 	%r1, %tid.x;
	mul.lo.s32 	%r2, %r23, %r1;
	setp.lt.s32 	%p1, %r23, 1;
	mov.f64 	%fd82, 0d0000000000000000;
	@%p1 bra 	$L__BB0_13;
	and.b32  	%r3, %r23, 15;
	setp.lt.u32 	%p2, %r23, 16;
	mov.f64 	%fd82, 0d0000000000000000;
	mov.b32 	%r30, 0;
	@%p2 bra 	$L__BB0_4;
	and.b32  	%r30, %r23, 2147483632;
	neg.s32 	%r28, %r30;
	add.s64 	%rd2, %rd1, 64;
	mov.f64 	%fd82, 0d0000000000000000;
	mov.u32 	%r27, %r2;
$L__BB0_3:
	.pragma "nounroll";
	mul.wide.s32 	%rd5, %r27, 8;
	add.s64 	%rd6, %rd2, %rd5;
	ld.global.f64 	%fd18, [%rd6+-64];
	add.f64 	%fd19, %fd82, %fd18;
	ld.global.f64 	%fd20, [%rd6+-56];
	add.f64 	%fd21, %fd19, %fd20;
	ld.global.f64 	%fd22, [%rd6+-48];
	add.f64 	%fd23, %fd21, %fd22;
	ld.global.f64 	%fd24, [%rd6+-40];
	add.f64 	%fd25, %fd23, %fd24;
	ld.global.f64 	%fd26, [%rd6+-32];
	add.f64 	%fd27, %fd25, %fd26;
	ld.global.f64 	%fd28, [%rd6+-24];
	add.f64 	%fd29, %fd27, %fd28;
	ld.global.f64 	%fd30, [%rd6+-16];
	add.f64 	%fd31, %fd29, %fd30;
	ld.global.f64 	%fd32, [%rd6+-8];
	add.f64 	%fd33, %fd31, %fd32;
	ld.global.f64 	%fd34, [%rd6];
	add.f64 	%fd35, %fd33, %fd34;
	ld.global.f64 	%fd36, [%rd6+8];
	add.f64 	%fd37, %fd35, %fd36;
	ld.global.f64 	%fd38, [%rd6+16];
	add.f64 	%fd39, %fd37, %fd38;
	ld.global.f64 	%fd40, [%rd6+24];
	add.f64 	%fd41, %fd39, %fd40;
	ld.global.f64 	%fd42, [%rd6+32];
	add.f64 	%fd43, %fd41, %fd42;
	ld.global.f64 	%fd44, [%rd6+40];
	add.f64 	%fd45, %fd43, %fd44;
	ld.global.f64 	%fd46, [%rd6+48];
	add.f64 	%fd47, %fd45, %fd46;
	ld.global.f64 	%fd48, [%rd6+56];
	add.f64 	%fd82, %fd47, %fd48;
	add.s32 	%r28, %r28, 16;
	add.s32 	%r27, %r27, 16;
	setp.ne.s32 	%p3, %r28, 0;
	@%p3 bra 	$L__BB0_3;
$L__BB0_4:
	setp.eq.s32 	%p4, %r3, 0;
	@%p4 bra 	$L__BB0_13;
	and.b32  	%r11, %r23, 7;
	setp.lt.u32 	%p5, %r3, 8;
	@%p5 bra 	$L__BB0_7;
	add.s32 	%r25, %r30, %r2;
	mul.wide.s32 	%rd7, %r25, 8;
	add.s64 	%rd8, %rd1, %rd7;
	ld.global.f64 	%fd50, [%rd8];
	add.f64 	%fd51, %fd82, %fd50;
	ld.global.f64 	%fd52, [%rd8+8];
	add.f64 	%fd53, %fd51, %fd52;
	ld.global.f64 	%fd54, [%rd8+16];
	add.f64 	%fd55, %fd53, %fd54;
	ld.global.f64 	%fd56, [%rd8+24];
	add.f64 	%fd57, %fd55, %fd56;
	ld.global.f64 	%fd58, [%rd8+32];
	add.f64 	%fd59, %fd57, %fd58;
	ld.global.f64 	%fd60, [%rd8+40];
	add.f64 	%fd61, %fd59, %fd60;
	ld.global.f64 	%fd62, [%rd8+48];
	add.f64 	%fd63, %fd61, %fd62;
	ld.global.f64 	%fd64, [%rd8+56];
	add.f64 	%fd82, %fd63, %fd64;
	add.s32 	%r30, %r30, 8;
$L__BB0_7:
	setp.eq.s32 	%p6, %r11, 0;
	@%p6 bra 	$L__BB0_13;
	and.b32  	%r14, %r23, 3;
	setp.lt.u32 	%p7, %r11, 4;
	@%p7 bra 	$L__BB0_10;
	add.s32 	%r26, %r30, %r2;
	mul.wide.s32 	%rd9, %r26, 8;
	add.s64 	%rd10, %rd1, %rd9;
	ld.global.f64 	%fd66, [%rd10];
	add.f64 	%fd67, %fd82, %fd66;
	ld.global.f64 	%fd68, [%rd10+8];
	add.f64 	%fd69, %fd67, %fd68;
	ld.global.f64 	%fd70, [%rd10+16];
	add.f64 	%fd71, %fd69, %fd70;
	ld.global.f64 	%fd72, [%rd10+24];
	add.f64 	%fd82, %fd71, %fd72;
	add.s32 	%r30, %r30, 4;
$L__BB0_10:
	setp.eq.s32 	%p8, %r14, 0;
	@%p8 bra 	$L__BB0_13;
	add.s32 	%r33, %r30, %r2;
	neg.s32 	%r32, %r14;
$L__BB0_12:
	.pragma "nounroll";
	mul.wide.s32 	%rd11, %r33, 8;
	add.s64 	%rd12, %rd1, %rd11;
	ld.global.f64 	%fd73, [%rd12];
	add.f64 	%fd82, %fd82, %fd73;
	add.s32 	%r33, %r33, 1;
	add.s32 	%r32, %r32, 1;
	setp.ne.s32 	%p9, %r32, 0;
	@%p9 bra 	$L__BB0_12;
$L__BB0_13:
	cvta.to.global.u64 	%rd13, %rd3;
	mul.wide.u32 	%rd14, %r1, 8;
	add.s64 	%rd15, %rd13, %rd14;
	st.global.f64 	[%rd15], %fd82;
	ret;

}


// ===== COMPILED SASS (sm_100) =====

	.target	sm_100

	.elftype	@"ET_EXEC"


//--------------------- .note.nv.tkinfo           --------------------------
	.section	.note.nv.tkinfo,"",@"SHT_NOTE"
	.sectionflags	@"SHF_NOTE_NV_TKINFO"
	.tkinfo
        /*0018*/ 	.word	0x00000002
        /*0030*/ 	.string	""
        /*0030*/ 	.string	"ptxas"
        /*0030*/ 	.string	"Cuda compilation tools, release 13.0, V13.0.88"
        /*0030*/ 	.string	"Build cuda_13.0.r13.0/compiler.36424714_0"
        /*0030*/ 	.string	"-arch sm_100 -m 64 "



//--------------------- .note.nv.cuinfo           --------------------------
	.section	.note.nv.cuinfo,"",@"SHT_NOTE"
	.sectionflags	@"SHF_NOTE_NV_CUINFO"
        /*0018*/ 	.short	0x0002
        /*001a*/ 	.short	0x0064
        /*001c*/ 	.short	0x0082
	.zero		2


//--------------------- .nv.info                  --------------------------
	.section	.nv.info,"",@"SHT_CUDA_INFO"
	.align	4


	//----- nvinfo : EIATTR_REGCOUNT
	.align		4
        /*0000*/ 	.byte	0x04, 0x2f
        /*0002*/ 	.short	(.L_1 - .L_0)
	.align		4
.L_0:
        /*0004*/ 	.word	index@(_Z19sumMatrixRowsKerneliPdS_)
        /*0008*/ 	.word	0x0000001e


	//----- nvinfo : EIATTR_FRAME_SIZE
	.align		4
.L_1:
        /*000c*/ 	.byte	0x04, 0x11
        /*000e*/ 	.short	(.L_3 - .L_2)
	.align		4
.L_2:
        /*0010*/ 	.word	index@(_Z19sumMatrixRowsKerneliPdS_)
        /*0014*/ 	.word	0x00000000


	//----- nvinfo : EIATTR_MIN_STACK_SIZE
	.align		4
.L_3:
        /*0018*/ 	.byte	0x04, 0x12
        /*001a*/ 	.short	(.L_5 - .L_4)
	.align		4
.L_4:
        /*001c*/ 	.word	index@(_Z19sumMatrixRowsKerneliPdS_)
        /*0020*/ 	.word	0x00000000
.L_5:


//--------------------- .nv.compat                --------------------------
	.section	.nv.compat,"",@"SHT_CUDA_COMPAT_INFO"
	.align	4
        /*0000*/ 	.byte	0x02, 0x09, 0x00, 0x00, 0x02, 0x02, 0x01, 0x00, 0x02, 0x05, 0x05, 0x00, 0x03, 0x07, 0x01, 0x01
        /*0010*/ 	.byte	0x02, 0x03, 0x00, 0x00, 0x02, 0x06, 0x01, 0x00, 0x04, 0x0b, 0x08, 0x00, 0x01, 0x00, 0x00, 0x00
        /*0020*/ 	.byte	0x00, 0x00, 0x00, 0x00


//--------------------- .nv.info._Z19sumMatrixRowsKerneliPdS_ --------------------------
	.section	.nv.info._Z19sumMatrixRowsKerneliPdS_,"",@"SHT_CUDA_INFO"
	.sectionflags	@""
	.align	4


	//----- nvinfo : EIATTR_CUDA_API_VERSION
	.align		4
        /*0000*/ 	.byte	0x04, 0x37
        /*0002*/ 	.short	(.L_7 - .L_6)
.L_6:
        /*0004*/ 	.word	0x00000082


	//----- nvinfo : EIATTR_KPARAM_INFO
	.align		4
.L_7:
        /*0008*/ 	.byte	0x04, 0x17
        /*000a*/ 	.short	(.L_9 - .L_8)
.L_8:
        /*000c*/ 	.word	0x00000000
        /*0010*/ 	.short	0x0002
        /*0012*/ 	.short	0x0010
        /*0014*/ 	.byte	0x00, 0xf5, 0x21, 0x00


	//----- nvinfo : EIATTR_KPARAM_INFO
	.align		4
.L_9:
        /*0018*/ 	.byte	0x04, 0x17
        /*001a*/ 	.short	(.L_11 - .L_10)
.L_10:
        /*001c*/ 	.word	0x00000000
        /*0020*/ 	.short	0x0001
        /*0022*/ 	.short	0x0008
        /*0024*/ 	.byte	0x00, 0xf5, 0x21, 0x00


	//----- nvinfo : EIATTR_KPARAM_INFO
	.align		4
.L_11:
        /*0028*/ 	.byte	0x04, 0x17
        /*002a*/ 	.short	(.L_13 - .L_12)
.L_12:
        /*002c*/ 	.word	0x00000000
        /*0030*/ 	.short	0x0000
        /*0032*/ 	.short	0x0000
        /*0034*/ 	.byte	0x00, 0xf0, 0x11, 0x00


	//----- nvinfo : EIATTR_SPARSE_MMA_MASK
	.align		4
.L_13:
        /*0038*/ 	.byte	0x03, 0x50
        /*003a*/ 	.short	0x0000


	//----- nvinfo : EIATTR_MAXREG_COUNT
	.align		4
        /*003c*/ 	.byte	0x03, 0x1b
        /*003e*/ 	.short	0x00ff


	//----- nvinfo : EIATTR_MERCURY_ISA_VERSION
	.align		4
        /*0040*/ 	.byte	0x03, 0x5f
        /*0042*/ 	.short	0x0101


	//----- nvinfo : EIATTR_VRC_CTA_INIT_COUNT
	.align		4
        /*0044*/ 	.byte	0x02, 0x4a
	.zero		1
	.zero		1


	//----- nvinfo : EIATTR_EXIT_INSTR_OFFSETS
	.align		4
        /*0048*/ 	.byte	0x04, 0x1c
        /*004a*/ 	.short	(.L_15 - .L_14)


	//   ....[0]....
.L_14:
        /*004c*/ 	.word	0x00000740


	//----- nvinfo : EIATTR_CBANK_PARAM_SIZE
	.align		4
.L_15:
        /*0050*/ 	.byte	0x03, 0x19
        /*0052*/ 	.short	0x0018


	//----- nvinfo : EIATTR_PARAM_CBANK
	.align		4
        /*0054*/ 	.byte	0x04, 0x0a
        /*0056*/ 	.short	(.L_17 - .L_16)
	.align		4
.L_16:
        /*0058*/ 	.word	index@(.nv.constant0._Z19sumMatrixRowsKerneliPdS_)
        /*005c*/ 	.short	0x0380
        /*005e*/ 	.short	0x0018


	//----- nvinfo : EIATTR_SW_WAR
	.align		4
.L_17:
        /*0060*/ 	.byte	0x04, 0x36
        /*0062*/ 	.short	(.L_19 - .L_18)
.L_18:
        /*0064*/ 	.word	0x00000008
.L_19:


//--------------------- .nv.callgraph             --------------------------
	.section	.nv.callgraph,"",@"SHT_CUDA_CALLGRAPH"
	.align	4
	.sectionentsize	8
	.align		4
        /*0000*/ 	.word	0x00000000
	.align		4
        /*0004*/ 	.word	0xffffffff
	.align		4
        /*0008*/ 	.word	0x00000000
	.align		4
        /*000c*/ 	.word	0xfffffffe
	.align		4
        /*0010*/ 	.word	0x00000000
	.align		4
        /*0014*/ 	.word	0xfffffffd
	.align		4
        /*0018*/ 	.word	0x00000000
	.align		4
        /*001c*/ 	.word	0xfffffffc


//--------------------- .text._Z19sumMatrixRowsKerneliPdS_ --------------------------
	.section	.text._Z19sumMatrixRowsKerneliPdS_,"ax",@progbits
	.align	128
        .global         _Z19sumMatrixRowsKerneliPdS_
        .type           _Z19sumMatrixRowsKerneliPdS_,@function
        .size           _Z19sumMatrixRowsKerneliPdS_,(.L_x_7 - _Z19sumMatrixRowsKerneliPdS_)
        .other          _Z19sumMatrixRowsKerneliPdS_,@"STO_CUDA_ENTRY STV_DEFAULT"
_Z19sumMatrixRowsKerneliPdS_:
.text._Z19sumMatrixRowsKerneliPdS_:
[----:B------:R-:W-:Y:S01]  /*0000*/  LDC R1, c[0x0][0x37c] ;  /* 0x0000df00ff017b82 */ /* 0x000fe20000000800 */
[----:B------:R-:W0:Y:S01]  /*0010*/  LDCU UR7, c[0x0][0x380] ;  /* 0x00007000ff0777ac */ /* 0x000e220008000800 */
[----:B------:R-:W1:Y:S01]  /*0020*/  S2R R0, SR_TID.X ;  /* 0x0000000000007919 */ /* 0x000e620000002100 */
[----:B------:R-:W-:Y:S01]  /*0030*/  CS2R R12, SRZ ;  /* 0x00000000000c7805 */ /* 0x000fe2000001ff00 */
[----:B------:R-:W2:Y:S01]  /*0040*/  LDCU.64 UR12, c[0x0][0x358] ;  /* 0x00006b00ff0c77ac */ /* 0x000ea20008000a00 */
[----:B0-----:R-:W-:-:S09]  /*0050*/  UISETP.GE.AND UP0, UPT, UR7, 0x1, UPT ;  /* 0x000000010700788c */ /* 0x001fd2000bf06270 */
[----:B--2---:R-:W-:Y:S05]  /*0060*/  BRA.U !UP0, `(.L_x_0) ;  /* 0x0000000508a87547 */ /* 0x004fea000b800000 */
[----:B------:R-:W-:Y:S02]  /*0070*/  UISETP.GE.U32.AND UP1, UPT, UR7, 0x10, UPT ;  /* 0x000000100700788c */ /* 0x000fe4000bf26070 */
[----:B-1----:R-:W-:Y:S01]  /*0080*/  IMAD R21, R0, UR7, RZ ;  /* 0x0000000700157c24 */ /* 0x002fe2000f8e02ff */
[----:B------:R-:W-:Y:S01]  /*0090*/  ULOP3.LUT UR10, UR7, 0xf, URZ, 0xc0, !UPT ;  /* 0x0000000f070a7892 */ /* 0x000fe2000f8ec0ff */
[----:B------:R-:W-:Y:S01]  /*00a0*/  CS2R R12, SRZ ;  /* 0x00000000000c7805 */ /* 0x000fe2000001ff00 */
[----:B------:R-:W-:Y:S02]  /*00b0*/  UMOV UR4, URZ ;  /* 0x000000ff00047c82 */ /* 0x000fe40008000000 */
[----:B------:R-:W-:Y:S02]  /*00c0*/  UISETP.NE.AND UP0, UPT, UR10, URZ, UPT ;  /* 0x000000ff0a00728c */ /* 0x000fe4000bf05270 */
[----:B------:R-:W-:Y:S09]  /*00d0*/  BRA.U !UP1, `(.L_x_1) ;  /* 0x0000000109b87547 */ /* 0x000ff2000b800000 */
[----:B------:R-:W0:Y:S01]  /*00e0*/  LDCU.64 UR8, c[0x0][0x388] ;  /* 0x00007100ff0877ac */ /* 0x000e220008000a00 */
[----:B------:R-:W-:Y:S02]  /*00f0*/  MOV R20, R21 ;  /* 0x0000001500147202 */ /* 0x000fe40000000f00 */
[----:B------:R-:W-:Y:S01]  /*0100*/  CS2R R12, SRZ ;  /* 0x00000000000c7805 */ /* 0x000fe2000001ff00 */
[----:B------:R-:W-:Y:S02]  /*0110*/  ULOP3.LUT UR4, UR7, 0x7ffffff0, URZ, 0xc0, !UPT ;  /* 0x7ffffff007047892 */ /* 0x000fe4000f8ec0ff */
[----:B0-----:R-:W-:Y:S02]  /*0120*/  UIADD3 UR5, UP1, UPT, UR8, 0x40, URZ ;  /* 0x0000004008057890 */ /* 0x001fe4000ff3e0ff */
[----:B------:R-:W-:Y:S02]  /*0130*/  UIADD3 UR8, UPT, UPT, -UR4, URZ, URZ ;  /* 0x000000ff04087290 */ /* 0x000fe4000fffe1ff */
[----:B------:R-:W-:-:S12]  /*0140*/  UIADD3.X UR6, UPT, UPT, URZ, UR9, URZ, UP1, !UPT ;  /* 0x00000009ff067290 */ /* 0x000fd80008ffe4ff */
.L_x_2:
[----:B------:R-:W-:Y:S02]  /*0150*/  MOV R2, UR5 ;  /* 0x0000000500027c02 */ /* 0x000fe40008000f00 */
[----:B------:R-:W-:-:S03]  /*0160*/  MOV R3, UR6 ;  /* 0x0000000600037c02 */ /* 0x000fc60008000f00 */
[----:B------:R-:W-:-:S05]  /*0170*/  IMAD.WIDE R2, R20, 0x8, R2 ;  /* 0x0000000814027825 */ /* 0x000fca00078e0202 */
[----:B------:R-:W2:Y:S04]  /*0180*/  LDG.E.64 R24, desc[UR12][R2.64+-0x40] ;  /* 0xffffc00c02187981 */ /* 0x000ea8000c1e1b00 */
[----:B------:R-:W3:Y:S04]  /*0190*/  LDG.E.64 R14, desc[UR12][R2.64+-0x38] ;  /* 0xffffc80c020e7981 */ /* 0x000ee8000c1e1b00 */
[----:B------:R-:W4:Y:S04]  /*01a0*/  LDG.E.64 R16, desc[UR12][R2.64+-0x30] ;  /* 0xffffd00c02107981 */ /* 0x000f28000c1e1b00 */
[----:B------:R-:W5:Y:S04]  /*01b0*/  LDG.E.64 R22, desc[UR12][R2.64+-0x28] ;  /* 0xffffd80c02167981 */ /* 0x000f68000c1e1b00 */
[----:B------:R-:W5:Y:S04]  /*01c0*/  LDG.E.64 R18, desc[UR12][R2.64+-0x20] ;  /* 0xffffe00c02127981 */ /* 0x000f68000c1e1b00 */
[----:B------:R-:W5:Y:S04]  /*01d0*/  LDG.E.64 R4, desc[UR12][R2.64+-0x18] ;  /* 0xffffe80c02047981 */ /* 0x000f68000c1e1b00 */
[----:B------:R-:W5:Y:S04]  /*01e0*/  LDG.E.64 R6, desc[UR12][R2.64+-0x10] ;  /* 0xfffff00c02067981 */ /* 0x000f68000c1e1b00 */
[----:B------:R-:W5:Y:S04]  /*01f0*/  LDG.E.64 R8, desc[UR12][R2.64+-0x8] ;  /* 0xfffff80c02087981 */ /* 0x000f68000c1e1b00 */
[----:B------:R-:W5:Y:S04]  /*0200*/  LDG.E.64 R10, desc[UR12][R2.64] ;  /* 0x0000000c020a7981 */ /* 0x000f68000c1e1b00 */
[----:B------:R-:W5:Y:S01]  /*0210*/  LDG.E.64 R26, desc[UR12][R2.64+0x38] ;  /* 0x0000380c021a7981 */ /* 0x000f62000c1e1b00 */
[----:B--2---:R-:W-:-:S03]  /*0220*/  DADD R24, R24, R12 ;  /* 0x0000000018187229 */ /* 0x004fc6000000000c */
[----:B------:R-:W2:Y:S05]  /*0230*/  LDG.E.64 R12, desc[UR12][R2.64+0x8] ;  /* 0x0000080c020c7981 */ /* 0x000eaa000c1e1b00 */
[----:B---3--:R-:W-:Y:S01]  /*0240*/  DADD R24, R24, R14 ;  /* 0x0000000018187229 */ /* 0x008fe2000000000e */
[----:B------:R-:W3:Y:S07]  /*0250*/  LDG.E.64 R14, desc[UR12][R2.64+0x10] ;  /* 0x0000100c020e7981 */ /* 0x000eee000c1e1b00 */
[----:B----4-:R-:W-:Y:S01]  /*0260*/  DADD R24, R24, R16 ;  /* 0x0000000018187229 */ /* 0x010fe20000000010 */
[----:B------:R-:W4:Y:S07]  /*0270*/  LDG.E.64 R16, desc[UR12][R2.64+0x18] ;  /* 0x0000180c02107981 */ /* 0x000f2e000c1e1b00 */
[----:B-----5:R-:W-:Y:S01]  /*0280*/  DADD R24, R24, R22 ;  /* 0x0000000018187229 */ /* 0x020fe20000000016 */
[----:B------:R-:W5:Y:S07]  /*0290*/  LDG.E.64 R22, desc[UR12][R2.64+0x20] ;  /* 0x0000200c02167981 */ /* 0x000f6e000c1e1b00 */
[----:B------:R-:W-:Y:S01]  /*02a0*/  DADD R24, R24, R18 ;  /* 0x0000000018187229 */ /* 0x000fe20000000012 */
[----:B------:R-:W5:Y:S07]  /*02b0*/  LDG.E.64 R18, desc[UR12][R2.64+0x28] ;  /* 0x0000280c02127981 */ /* 0x000f6e000c1e1b00 */
[----:B------:R-:W-:Y:S01]  /*02c0*/  DADD R24, R24, R4 ;  /* 0x0000000018187229 */ /* 0x000fe20000000004 */
[----:B------:R-:W5:Y:S07]  /*02d0*/  LDG.E.64 R4, desc[UR12][R2.64+0x30] ;  /* 0x0000300c02047981 */ /* 0x000f6e000c1e1b00 */
[----:B------:R-:W-:-:S08]  /*02e0*/  DADD R6, R24, R6 ;  /* 0x0000000018067229 */ /* 0x000fd00000000006 */
[----:B------:R-:W-:-:S08]  /*02f0*/  DADD R6, R6, R8 ;  /* 0x0000000006067229 */ /* 0x000fd00000000008 */
[----:B------:R-:W-:Y:S01]  /*0300*/  DADD R6, R6, R10 ;  /* 0x0000000006067229 */ /* 0x000fe2000000000a */
[----:B------:R-:W-:-:S04]  /*0310*/  UIADD3 UR8, UPT, UPT, UR8, 0x10, URZ ;  /* 0x0000001008087890 */ /* 0x000fc8000fffe0ff */
[----:B------:R-:W-:Y:S01]  /*0320*/  UISETP.NE.AND UP1, UPT, UR8, URZ, UPT ;  /* 0x000000ff0800728c */ /* 0x000fe2000bf25270 */
[----:B------:R-:W-:Y:S02]  /*0330*/  VIADD R20, R20, 0x10 ;  /* 0x0000001014147836 */ /* 0x000fe40000000000 */
[----:B--2---:R-:W-:-:S08]  /*0340*/  DADD R6, R6, R12 ;  /* 0x0000000006067229 */ /* 0x004fd0000000000c */
[----:B---3--:R-:W-:-:S08]  /*0350*/  DADD R6, R6, R14 ;  /* 0x0000000006067229 */ /* 0x008fd0000000000e */
[----:B----4-:R-:W-:-:S08]  /*0360*/  DADD R6, R6, R16 ;  /* 0x0000000006067229 */ /* 0x010fd00000000010 */
[----:B-----5:R-:W-:-:S08]  /*0370*/  DADD R6, R6, R22 ;  /* 0x0000000006067229 */ /* 0x020fd00000000016 */
[----:B------:R-:W-:-:S08]  /*0380*/  DADD R6, R6, R18 ;  /* 0x0000000006067229 */ /* 0x000fd00000000012 */
[----:B------:R-:W-:-:S08]  /*0390*/  DADD R4, R6, R4 ;  /* 0x0000000006047229 */ /* 0x000fd00000000004 */
[----:B------:R-:W-:Y:S01]  /*03a0*/  DADD R12, R4, R26 ;  /* 0x00000000040c7229 */ /* 0x000fe2000000001a */
[----:B------:R-:W-:Y:S10]  /*03b0*/  BRA.U UP1, `(.L_x_2) ;  /* 0xfffffffd01647547 */ /* 0x000ff4000b83ffff */
.L_x_1:
[----:B------:R-:W-:Y:S05]  /*03c0*/  BRA.U !UP0, `(.L_x_0) ;  /* 0x0000000108d07547 */ /* 0x000fea000b800000 */
[----:B------:R-:W-:Y:S02]  /*03d0*/  UISETP.GE.U32.AND UP0, UPT, UR10, 0x8, UPT ;  /* 0x000000080a00788c */ /* 0x000fe4000bf06070 */
[----:B------:R-:W-:-:S04]  /*03e0*/  ULOP3.LUT UR6, UR7, 0x7, URZ, 0xc0, !UPT ;  /* 0x0000000707067892 */ /* 0x000fc8000f8ec0ff */
[----:B------:R-:W-:-:S03]  /*03f0*/  UISETP.NE.AND UP1, UPT, UR6, URZ, UPT ;  /* 0x000000ff0600728c */ /* 0x000fc6000bf25270 */
[----:B------:R-:W-:Y:S08]  /*0400*/  BRA.U !UP0, `(.L_x_3) ;  /* 0x0000000108507547 */ /* 0x000ff0000b800000 */
[----:B------:R-:W0:Y:S01]  /*0410*/  LDC.64 R14, c[0x0][0x388] ;  /* 0x0000e200ff0e7b82 */ /* 0x000e220000000a00 */
[----:B------:R-:W-:-:S05]  /*0420*/  IADD3 R3, PT, PT, R21, UR4, RZ ;  /* 0x0000000415037c10 */ /* 0x000fca000fffe0ff */
[----:B0-----:R-:W-:-:S05]  /*0430*/  IMAD.WIDE R14, R3, 0x8, R14 ;  /* 0x00000008030e7825 */ /* 0x001fca00078e020e */
[----:B------:R-:W2:Y:S04]  /*0440*/  LDG.E.64 R16, desc[UR12][R14.64] ;  /* 0x0000000c0e107981 */ /* 0x000ea8000c1e1b00 */
[----:B------:R-:W3:Y:S04]  /*0450*/  LDG.E.64 R18, desc[UR12][R14.64+0x8] ;  /* 0x0000080c0e127981 */ /* 0x000ee8000c1e1b00 */
[----:B------:R-:W4:Y:S04]  /*0460*/  LDG.E.64 R22, desc[UR12][R14.64+0x10] ;  /* 0x0000100c0e167981 */ /* 0x000f28000c1e1b00 */
[----:B------:R-:W5:Y:S04]  /*0470*/  LDG.E.64 R8, desc[UR12][R14.64+0x18] ;  /* 0x0000180c0e087981 */ /* 0x000f68000c1e1b00 */
[----:B------:R-:W5:Y:S04]  /*0480*/  LDG.E.64 R6, desc[UR12][R14.64+0x20] ;  /* 0x0000200c0e067981 */ /* 0x000f68000c1e1b00 */
[----:B------:R-:W5:Y:S04]  /*0490*/  LDG.E.64 R4, desc[UR12][R14.64+0x28] ;  /* 0x0000280c0e047981 */ /* 0x000f68000c1e1b00 */
[----:B------:R-:W5:Y:S04]  /*04a0*/  LDG.E.64 R2, desc[UR12][R14.64+0x30] ;  /* 0x0000300c0e027981 */ /* 0x000f68000c1e1b00 */
[----:B------:R-:W5:Y:S01]  /*04b0*/  LDG.E.64 R10, desc[UR12][R14.64+0x38] ;  /* 0x0000380c0e0a7981 */ /* 0x000f62000c1e1b00 */
[----:B------:R-:W-:Y:S01]  /*04c0*/  UIADD3 UR4, UPT, UPT, UR4, 0x8, URZ ;  /* 0x0000000804047890 */ /* 0x000fe2000fffe0ff */
[----:B--2---:R-:W-:-:S08]  /*04d0*/  DADD R16, R12, R16 ;  /* 0x000000000c107229 */ /* 0x004fd00000000010 */
[----:B---3--:R-:W-:-:S08]  /*04e0*/  DADD R16, R16, R18 ;  /* 0x0000000010107229 */ /* 0x008fd00000000012 */
[----:B----4-:R-:W-:-:S08]  /*04f0*/  DADD R16, R16, R22 ;  /* 0x0000000010107229 */ /* 0x010fd00000000016 */
[----:B-----5:R-:W-:-:S08]  /*0500*/  DADD R8, R16, R8 ;  /* 0x0000000010087229 */ /* 0x020fd00000000008 */
[----:B------:R-:W-:-:S08]  /*0510*/  DADD R6, R8, R6 ;  /* 0x0000000008067229 */ /* 0x000fd00000000006 */
[----:B------:R-:W-:-:S08]  /*0520*/  DADD R4, R6, R4 ;  /* 0x0000000006047229 */ /* 0x000fd00000000004 */
[----:B------:R-:W-:-:S08]  /*0530*/  DADD R2, R4, R2 ;  /* 0x0000000004027229 */ /* 0x000fd00000000002 */
[----:B------:R-:W-:-:S11]  /*0540*/  DADD R12, R2, R10 ;  /* 0x00000000020c7229 */ /* 0x000fd6000000000a */
.L_x_3:
[----:B------:R-:W-:Y:S05]  /*0550*/  BRA.U !UP1, `(.L_x_0) ;  /* 0x00000001096c7547 */ /* 0x000fea000b800000 */
[----:B------:R-:W-:Y:S02]  /*0560*/  UISETP.GE.U32.AND UP0, UPT, UR6, 0x4, UPT ;  /* 0x000000040600788c */ /* 0x000fe4000bf06070 */
[----:B------:R-:W-:-:S04]  /*0570*/  ULOP3.LUT UR5, UR7, 0x3, URZ, 0xc0, !UPT ;  /* 0x0000000307057892 */ /* 0x000fc8000f8ec0ff */
[----:B------:R-:W-:-:S03]  /*0580*/  UISETP.NE.AND UP1, UPT, UR5, URZ, UPT ;  /* 0x000000ff0500728c */ /* 0x000fc6000bf25270 */
[----:B------:R-:W-:Y:S08]  /*0590*/  BRA.U !UP0, `(.L_x_4) ;  /* 0x0000000108307547 */ /* 0x000ff0000b800000 */
[----:B------:R-:W0:Y:S01]  /*05a0*/  LDC.64 R2, c[0x0][0x388] ;  /* 0x0000e200ff027b82 */ /* 0x000e220000000a00 */
[----:B------:R-:W-:-:S04]  /*05b0*/  VIADD R5, R21, UR4 ;  /* 0x0000000415057c36 */ /* 0x000fc80008000000 */
[----:B0-----:R-:W-:-:S05]  /*05c0*/  IMAD.WIDE R2, R5, 0x8, R2 ;  /* 0x0000000805027825 */ /* 0x001fca00078e0202 */
[----:B------:R-:W2:Y:S04]  /*05d0*/  LDG.E.64 R4, desc[UR12][R2.64] ;  /* 0x0000000c02047981 */ /* 0x000ea8000c1e1b00 */
[----:B------:R-:W3:Y:S04]  /*05e0*/  LDG.E.64 R6, desc[UR12][R2.64+0x8] ;  /* 0x0000080c02067981 */ /* 0x000ee8000c1e1b00 */
[----:B------:R-:W4:Y:S04]  /*05f0*/  LDG.E.64 R8, desc[UR12][R2.64+0x10] ;  /* 0x0000100c02087981 */ /* 0x000f28000c1e1b00 */
[----:B------:R-:W5:Y:S01]  /*0600*/  LDG.E.64 R10, desc[UR12][R2.64+0x18] ;  /* 0x0000180c020a7981 */ /* 0x000f62000c1e1b00 */
[----:B------:R-:W-:Y:S01]  /*0610*/  UIADD3 UR4, UPT, UPT, UR4, 0x4, URZ ;  /* 0x0000000404047890 */ /* 0x000fe2000fffe0ff */
[----:B--2---:R-:W-:-:S08]  /*0620*/  DADD R4, R12, R4 ;  /* 0x000000000c047229 */ /* 0x004fd00000000004 */
[----:B---3--:R-:W-:-:S08]  /*0630*/  DADD R4, R4, R6 ;  /* 0x0000000004047229 */ /* 0x008fd00000000006 */
[----:B----4-:R-:W-:-:S08]  /*0640*/  DADD R4, R4, R8 ;  /* 0x0000000004047229 */ /* 0x010fd00000000008 */
[----:B-----5:R-:W-:-:S11]  /*0650*/  DADD R12, R4, R10 ;  /* 0x00000000040c7229 */ /* 0x020fd6000000000a */
.L_x_4:
[----:B------:R-:W-:Y:S05]  /*0660*/  BRA.U !UP1, `(.L_x_0) ;  /* 0x0000000109287547 */ /* 0x000fea000b800000 */
[----:B------:R-:W0:Y:S01]  /*0670*/  LDC.64 R4, c[0x0][0x388] ;  /* 0x0000e200ff047b82 */ /* 0x000e220000000a00 */
[----:B------:R-:W-:Y:S01]  /*0680*/  IADD3 R21, PT, PT, R21, UR4, RZ ;  /* 0x0000000415157c10 */ /* 0x000fe2000fffe0ff */
[----:B------:R-:W-:-:S12]  /*0690*/  UIADD3 UR5, UPT, UPT, -UR5, URZ, URZ ;  /* 0x000000ff05057290 */ /* 0x000fd8000fffe1ff */
.L_x_5:
[----:B0-----:R-:W-:-:S06]  /*06a0*/  IMAD.WIDE R2, R21, 0x8, R4 ;  /* 0x0000000815027825 */ /* 0x001fcc00078e0204 */
[----:B------:R-:W2:Y:S01]  /*06b0*/  LDG.E.64 R2, desc[UR12][R2.64] ;  /* 0x0000000c02027981 */ /* 0x000ea2000c1e1b00 */
[----:B------:R-:W-:Y:S01]  /*06c0*/  UIADD3 UR5, UPT, UPT, UR5, 0x1, URZ ;  /* 0x0000000105057890 */ /* 0x000fe2000fffe0ff */
[----:B------:R-:W-:-:S03]  /*06d0*/  IADD3 R21, PT, PT, R21, 0x1, RZ ;  /* 0x0000000115157810 */ /* 0x000fc60007ffe0ff */
[----:B------:R-:W-:Y:S01]  /*06e0*/  UISETP.NE.AND UP0, UPT, UR5, URZ, UPT ;  /* 0x000000ff0500728c */ /* 0x000fe2000bf05270 */
[----:B--2---:R-:W-:-:S08]  /*06f0*/  DADD R12, R2, R12 ;  /* 0x00000000020c7229 */ /* 0x004fd0000000000c */
[----:B------:R-:W-:Y:S05]  /*0700*/  BRA.U UP0, `(.L_x_5) ;  /* 0xfffffffd00e47547 */ /* 0x000fea000b83ffff */
.L_x_0:
[----:B------:R-:W1:Y:S02]  /*0710*/  LDC.64 R2, c[0x0][0x390] ;  /* 0x0000e400ff027b82 */ /* 0x000e640000000a00 */
[----:B-1----:R-:W-:-:S05]  /*0720*/  IMAD.WIDE.U32 R2, R0, 0x8, R2 ;  /* 0x0000000800027825 */ /* 0x002fca00078e0002 */
[----:B------:R-:W-:Y:S01]  /*0730*/  STG.E.64 desc[UR12][R2.64], R12 ;  /* 0x0000000c02007986 */ /* 0x000fe2000c101b0c */
[----:B------:R-:W-:Y:S05]  /*0740*/  EXIT ;  /* 0x000000000000794d */ /* 0x000fea0003800000 */
.L_x_6:
[----:B------:R-:W-:-:S00]  /*0750*/  BRA `(.L_x_6) ;  /* 0xfffffffc00fc7947 */ /* 0x000fc0000383ffff */
[----:B------:R-:W-:-:S00]  /*0760*/  NOP ;  /* 0x0000000000007918 */ /* 0x000fc00000000000 */
        /* <DEDUP_REMOVED lines=9> */
.L_x_7:


//--------------------- .nv.shared.reserved.0     --------------------------
	.section	.nv.shared.reserved.0,"aw",@nobits
	.weak		__nv_reservedSMEM_offset_0_alias
	.size		__nv_reservedSMEM_offset_0_alias, 0, 64
	.other		__nv_reservedSMEM_offset_0_alias,@"STO_CUDA_RESERVED_SHARED STV_DEFAULT"
__nv_reservedSMEM_offset_0_alias:
	.zero		0
	.zero		64


//--------------------- .nv.constant0._Z19sumMatrixRowsKerneliPdS_ --------------------------
	.section	.nv.constant0._Z19sumMatrixRowsKerneliPdS_,"a",@progbits
	.sectionflags	@""
	.align	4
.nv.constant0._Z19sumMatrixRowsKerneliPdS_:
	.zero		920


//--------------------- SYMBOLS --------------------------

	.type		.nv.reservedSmem.offset0,@object
	.size		.nv.reservedSmem.offset0,0x4
